//
// Generated by NVIDIA NVVM Compiler
//
// Compiler Build ID: CL-36424714
// Cuda compilation tools, release 13.0, V13.0.88
// Based on NVVM 20.0.0
//

.version 9.0
.target sm_100
.address_size 64

	// .globl	_Z26sparseMatrixVectorMultiplyPiS_S_S_S_i

.visible .entry _Z26sparseMatrixVectorMultiplyPiS_S_S_S_i(
	.param .u64 .ptr .align 1 _Z26sparseMatrixVectorMultiplyPiS_S_S_S_i_param_0,
	.param .u64 .ptr .align 1 _Z26sparseMatrixVectorMultiplyPiS_S_S_S_i_param_1,
	.param .u64 .ptr .align 1 _Z26sparseMatrixVectorMultiplyPiS_S_S_S_i_param_2,
	.param .u64 .ptr .align 1 _Z26sparseMatrixVectorMultiplyPiS_S_S_S_i_param_3,
	.param .u64 .ptr .align 1 _Z26sparseMatrixVectorMultiplyPiS_S_S_S_i_param_4,
	.param .u32 _Z26sparseMatrixVectorMultiplyPiS_S_S_S_i_param_5
)
{
	.reg .pred 	%p<11>;
	.reg .b32 	%r<176>;
	.reg .b64 	%rd<87>;

	ld.param.u64 	%rd8, [_Z26sparseMatrixVectorMultiplyPiS_S_S_S_i_param_0];
	ld.param.u64 	%rd9, [_Z26sparseMatrixVectorMultiplyPiS_S_S_S_i_param_1];
	ld.param.u64 	%rd6, [_Z26sparseMatrixVectorMultiplyPiS_S_S_S_i_param_2];
	ld.param.u64 	%rd10, [_Z26sparseMatrixVectorMultiplyPiS_S_S_S_i_param_3];
	ld.param.u64 	%rd7, [_Z26sparseMatrixVectorMultiplyPiS_S_S_S_i_param_4];
	ld.param.u32 	%r36, [_Z26sparseMatrixVectorMultiplyPiS_S_S_S_i_param_5];
	cvta.to.global.u64 	%rd1, %rd10;
	cvta.to.global.u64 	%rd2, %rd9;
	cvta.to.global.u64 	%rd3, %rd8;
	mov.u32 	%r37, %ctaid.x;
	mov.u32 	%r38, %ntid.x;
	mov.u32 	%r39, %tid.x;
	mad.lo.s32 	%r1, %r37, %r38, %r39;
	setp.ge.s32 	%p1, %r1, %r36;
	@%p1 bra 	$L__BB0_15;
	cvta.to.global.u64 	%rd11, %rd6;
	mul.wide.s32 	%rd12, %r1, 4;
	add.s64 	%rd13, %rd11, %rd12;
	ld.global.u32 	%r164, [%rd13];
	ld.global.u32 	%r3, [%rd13+4];
	setp.ge.s32 	%p2, %r164, %r3;
	mov.b32 	%r175, 0;
	@%p2 bra 	$L__BB0_14;
	sub.s32 	%r4, %r3, %r164;
	and.b32  	%r5, %r4, 15;
	sub.s32 	%r43, %r164, %r3;
	setp.gt.u32 	%p3, %r43, -16;
	mov.b32 	%r175, 0;
	@%p3 bra 	$L__BB0_5;
	and.b32  	%r45, %r4, -16;
	neg.s32 	%r160, %r45;
	add.s64 	%rd4, %rd3, 32;
	add.s64 	%rd5, %rd2, 32;
	mov.b32 	%r175, 0;
$L__BB0_4:
	.pragma "nounroll";
	mul.wide.s32 	%rd14, %r164, 4;
	add.s64 	%rd15, %rd4, %rd14;
	add.s64 	%rd16, %rd5, %rd14;
	ld.global.u32 	%r46, [%rd15+-32];
	ld.global.u32 	%r47, [%rd16+-32];
	mul.wide.s32 	%rd17, %r47, 4;
	add.s64 	%rd18, %rd1, %rd17;
	ld.global.u32 	%r48, [%rd18];
	mad.lo.s32 	%r49, %r48, %r46, %r175;
	ld.global.u32 	%r50, [%rd15+-28];
	ld.global.u32 	%r51, [%rd16+-28];
	mul.wide.s32 	%rd19, %r51, 4;
	add.s64 	%rd20, %rd1, %rd19;
	ld.global.u32 	%r52, [%rd20];
	mad.lo.s32 	%r53, %r52, %r50, %r49;
	ld.global.u32 	%r54, [%rd15+-24];
	ld.global.u32 	%r55, [%rd16+-24];
	mul.wide.s32 	%rd21, %r55, 4;
	add.s64 	%rd22, %rd1, %rd21;
	ld.global.u32 	%r56, [%rd22];
	mad.lo.s32 	%r57, %r56, %r54, %r53;
	ld.global.u32 	%r58, [%rd15+-20];
	ld.global.u32 	%r59, [%rd16+-20];
	mul.wide.s32 	%rd23, %r59, 4;
	add.s64 	%rd24, %rd1, %rd23;
	ld.global.u32 	%r60, [%rd24];
	mad.lo.s32 	%r61, %r60, %r58, %r57;
	ld.global.u32 	%r62, [%rd15+-16];
	ld.global.u32 	%r63, [%rd16+-16];
	mul.wide.s32 	%rd25, %r63, 4;
	add.s64 	%rd26, %rd1, %rd25;
	ld.global.u32 	%r64, [%rd26];
	mad.lo.s32 	%r65, %r64, %r62, %r61;
	ld.global.u32 	%r66, [%rd15+-12];
	ld.global.u32 	%r67, [%rd16+-12];
	mul.wide.s32 	%rd27, %r67, 4;
	add.s64 	%rd28, %rd1, %rd27;
	ld.global.u32 	%r68, [%rd28];
	mad.lo.s32 	%r69, %r68, %r66, %r65;
	ld.global.u32 	%r70, [%rd15+-8];
	ld.global.u32 	%r71, [%rd16+-8];
	mul.wide.s32 	%rd29, %r71, 4;
	add.s64 	%rd30, %rd1, %rd29;
	ld.global.u32 	%r72, [%rd30];
	mad.lo.s32 	%r73, %r72, %r70, %r69;
	ld.global.u32 	%r74, [%rd15+-4];
	ld.global.u32 	%r75, [%rd16+-4];
	mul.wide.s32 	%rd31, %r75, 4;
	add.s64 	%rd32, %rd1, %rd31;
	ld.global.u32 	%r76, [%rd32];
	mad.lo.s32 	%r77, %r76, %r74, %r73;
	ld.global.u32 	%r78, [%rd15];
	ld.global.u32 	%r79, [%rd16];
	mul.wide.s32 	%rd33, %r79, 4;
	add.s64 	%rd34, %rd1, %rd33;
	ld.global.u32 	%r80, [%rd34];
	mad.lo.s32 	%r81, %r80, %r78, %r77;
	ld.global.u32 	%r82, [%rd15+4];
	ld.global.u32 	%r83, [%rd16+4];
	mul.wide.s32 	%rd35, %r83, 4;
	add.s64 	%rd36, %rd1, %rd35;
	ld.global.u32 	%r84, [%rd36];
	mad.lo.s32 	%r85, %r84, %r82, %r81;
	ld.global.u32 	%r86, [%rd15+8];
	ld.global.u32 	%r87, [%rd16+8];
	mul.wide.s32 	%rd37, %r87, 4;
	add.s64 	%rd38, %rd1, %rd37;
	ld.global.u32 	%r88, [%rd38];
	mad.lo.s32 	%r89, %r88, %r86, %r85;
	ld.global.u32 	%r90, [%rd15+12];
	ld.global.u32 	%r91, [%rd16+12];
	mul.wide.s32 	%rd39, %r91, 4;
	add.s64 	%rd40, %rd1, %rd39;
	ld.global.u32 	%r92, [%rd40];
	mad.lo.s32 	%r93, %r92, %r90, %r89;
	ld.global.u32 	%r94, [%rd15+16];
	ld.global.u32 	%r95, [%rd16+16];
	mul.wide.s32 	%rd41, %r95, 4;
	add.s64 	%rd42, %rd1, %rd41;
	ld.global.u32 	%r96, [%rd42];
	mad.lo.s32 	%r97, %r96, %r94, %r93;
	ld.global.u32 	%r98, [%rd15+20];
	ld.global.u32 	%r99, [%rd16+20];
	mul.wide.s32 	%rd43, %r99, 4;
	add.s64 	%rd44, %rd1, %rd43;
	ld.global.u32 	%r100, [%rd44];
	mad.lo.s32 	%r101, %r100, %r98, %r97;
	ld.global.u32 	%r102, [%rd15+24];
	ld.global.u32 	%r103, [%rd16+24];
	mul.wide.s32 	%rd45, %r103, 4;
	add.s64 	%rd46, %rd1, %rd45;
	ld.global.u32 	%r104, [%rd46];
	mad.lo.s32 	%r105, %r104, %r102, %r101;
	ld.global.u32 	%r106, [%rd15+28];
	ld.global.u32 	%r107, [%rd16+28];
	mul.wide.s32 	%rd47, %r107, 4;
	add.s64 	%rd48, %rd1, %rd47;
	ld.global.u32 	%r108, [%rd48];
	mad.lo.s32 	%r175, %r108, %r106, %r105;
	add.s32 	%r164, %r164, 16;
	add.s32 	%r160, %r160, 16;
	setp.ne.s32 	%p4, %r160, 0;
	@%p4 bra 	$L__BB0_4;
$L__BB0_5:
	setp.eq.s32 	%p5, %r5, 0;
	@%p5 bra 	$L__BB0_14;
	and.b32  	%r16, %r4, 7;
	setp.lt.u32 	%p6, %r5, 8;
	@%p6 bra 	$L__BB0_8;
	mul.wide.s32 	%rd49, %r164, 4;
	add.s64 	%rd50, %rd3, %rd49;
	ld.global.u32 	%r110, [%rd50];
	add.s64 	%rd51, %rd2, %rd49;
	ld.global.u32 	%r111, [%rd51];
	mul.wide.s32 	%rd52, %r111, 4;
	add.s64 	%rd53, %rd1, %rd52;
	ld.global.u32 	%r112, [%rd53];
	mad.lo.s32 	%r113, %r112, %r110, %r175;
	ld.global.u32 	%r114, [%rd50+4];
	ld.global.u32 	%r115, [%rd51+4];
	mul.wide.s32 	%rd54, %r115, 4;
	add.s64 	%rd55, %rd1, %rd54;
	ld.global.u32 	%r116, [%rd55];
	mad.lo.s32 	%r117, %r116, %r114, %r113;
	ld.global.u32 	%r118, [%rd50+8];
	ld.global.u32 	%r119, [%rd51+8];
	mul.wide.s32 	%rd56, %r119, 4;
	add.s64 	%rd57, %rd1, %rd56;
	ld.global.u32 	%r120, [%rd57];
	mad.lo.s32 	%r121, %r120, %r118, %r117;
	ld.global.u32 	%r122, [%rd50+12];
	ld.global.u32 	%r123, [%rd51+12];
	mul.wide.s32 	%rd58, %r123, 4;
	add.s64 	%rd59, %rd1, %rd58;
	ld.global.u32 	%r124, [%rd59];
	mad.lo.s32 	%r125, %r124, %r122, %r121;
	ld.global.u32 	%r126, [%rd50+16];
	ld.global.u32 	%r127, [%rd51+16];
	mul.wide.s32 	%rd60, %r127, 4;
	add.s64 	%rd61, %rd1, %rd60;
	ld.global.u32 	%r128, [%rd61];
	mad.lo.s32 	%r129, %r128, %r126, %r125;
	ld.global.u32 	%r130, [%rd50+20];
	ld.global.u32 	%r131, [%rd51+20];
	mul.wide.s32 	%rd62, %r131, 4;
	add.s64 	%rd63, %rd1, %rd62;
	ld.global.u32 	%r132, [%rd63];
	mad.lo.s32 	%r133, %r132, %r130, %r129;
	ld.global.u32 	%r134, [%rd50+24];
	ld.global.u32 	%r135, [%rd51+24];
	mul.wide.s32 	%rd64, %r135, 4;
	add.s64 	%rd65, %rd1, %rd64;
	ld.global.u32 	%r136, [%rd65];
	mad.lo.s32 	%r137, %r136, %r134, %r133;
	ld.global.u32 	%r138, [%rd50+28];
	ld.global.u32 	%r139, [%rd51+28];
	mul.wide.s32 	%rd66, %r139, 4;
	add.s64 	%rd67, %rd1, %rd66;
	ld.global.u32 	%r140, [%rd67];
	mad.lo.s32 	%r175, %r140, %r138, %r137;
	add.s32 	%r164, %r164, 8;
$L__BB0_8:
	setp.eq.s32 	%p7, %r16, 0;
	@%p7 bra 	$L__BB0_14;
	and.b32  	%r22, %r4, 3;
	setp.lt.u32 	%p8, %r16, 4;
	@%p8 bra 	$L__BB0_11;
	mul.wide.s32 	%rd68, %r164, 4;
	add.s64 	%rd69, %rd3, %rd68;
	ld.global.u32 	%r142, [%rd69];
	add.s64 	%rd70, %rd2, %rd68;
	ld.global.u32 	%r143, [%rd70];
	mul.wide.s32 	%rd71, %r143, 4;
	add.s64 	%rd72, %rd1, %rd71;
	ld.global.u32 	%r144, [%rd72];
	mad.lo.s32 	%r145, %r144, %r142, %r175;
	ld.global.u32 	%r146, [%rd69+4];
	ld.global.u32 	%r147, [%rd70+4];
	mul.wide.s32 	%rd73, %r147, 4;
	add.s64 	%rd74, %rd1, %rd73;
	ld.global.u32 	%r148, [%rd74];
	mad.lo.s32 	%r149, %r148, %r146, %r145;
	ld.global.u32 	%r150, [%rd69+8];
	ld.global.u32 	%r151, [%rd70+8];
	mul.wide.s32 	%rd75, %r151, 4;
	add.s64 	%rd76, %rd1, %rd75;
	ld.global.u32 	%r152, [%rd76];
	mad.lo.s32 	%r153, %r152, %r150, %r149;
	ld.global.u32 	%r154, [%rd69+12];
	ld.global.u32 	%r155, [%rd70+12];
	mul.wide.s32 	%rd77, %r155, 4;
	add.s64 	%rd78, %rd1, %rd77;
	ld.global.u32 	%r156, [%rd78];
	mad.lo.s32 	%r175, %r156, %r154, %r153;
	add.s32 	%r164, %r164, 4;
$L__BB0_11:
	setp.eq.s32 	%p9, %r22, 0;
	@%p9 bra 	$L__BB0_14;
	neg.s32 	%r172, %r22;
$L__BB0_13:
	.pragma "nounroll";
	mul.wide.s32 	%rd79, %r164, 4;
	add.s64 	%rd80, %rd2, %rd79;
	add.s64 	%rd81, %rd3, %rd79;
	ld.global.u32 	%r157, [%rd81];
	ld.global.u32 	%r158, [%rd80];
	mul.wide.s32 	%rd82, %r158, 4;
	add.s64 	%rd83, %rd1, %rd82;
	ld.global.u32 	%r159, [%rd83];
	mad.lo.s32 	%r175, %r159, %r157, %r175;
	add.s32 	%r164, %r164, 1;
	add.s32 	%r172, %r172, 1;
	setp.ne.s32 	%p10, %r172, 0;
	@%p10 bra 	$L__BB0_13;
$L__BB0_14:
	cvta.to.global.u64 	%rd84, %rd7;
	add.s64 	%rd86, %rd84, %rd12;
	st.global.u32 	[%rd86], %r175;
$L__BB0_15:
	ret;

}


// ===== COMPILED SASS (sm_100) =====

	.target	sm_100

	.elftype	@"ET_EXEC"


//--------------------- .note.nv.tkinfo           --------------------------
	.section	.note.nv.tkinfo,"",@"SHT_NOTE"
	.sectionflags	@"SHF_NOTE_NV_TKINFO"
	.tkinfo
        /*0018*/ 	.word	0x00000002
        /*0030*/ 	.string	""
        /*0030*/ 	.string	"ptxas"
        /*0030*/ 	.string	"Cuda compilation tools, release 13.0, V13.0.88"
        /*0030*/ 	.string	"Build cuda_13.0.r13.0/compiler.36424714_0"
        /*0030*/ 	.string	"-arch sm_100 -m 64 "



//--------------------- .note.nv.cuinfo           --------------------------
	.section	.note.nv.cuinfo,"",@"SHT_NOTE"
	.sectionflags	@"SHF_NOTE_NV_CUINFO"
        /*0018*/ 	.short	0x0002
        /*001a*/ 	.short	0x0064
        /*001c*/ 	.short	0x0082
	.zero		2


//--------------------- .nv.info                  --------------------------
	.section	.nv.info,"",@"SHT_CUDA_INFO"
	.align	4


	//----- nvinfo : EIATTR_REGCOUNT
	.align		4
        /*0000*/ 	.byte	0x04, 0x2f
        /*0002*/ 	.short	(.L_1 - .L_0)
	.align		4
.L_0:
        /*0004*/ 	.word	index@(_Z26sparseMatrixVectorMultiplyPiS_S_S_S_i)
        /*0008*/ 	.word	0x00000020


	//----- nvinfo : EIATTR_FRAME_SIZE
	.align		4
.L_1:
        /*000c*/ 	.byte	0x04, 0x11
        /*000e*/ 	.short	(.L_3 - .L_2)
	.align		4
.L_2:
        /*0010*/ 	.word	index@(_Z26sparseMatrixVectorMultiplyPiS_S_S_S_i)
        /*0014*/ 	.word	0x00000000


	//----- nvinfo : EIATTR_MIN_STACK_SIZE
	.align		4
.L_3:
        /*0018*/ 	.byte	0x04, 0x12
        /*001a*/ 	.short	(.L_5 - .L_4)
	.align		4
.L_4:
        /*001c*/ 	.word	index@(_Z26sparseMatrixVectorMultiplyPiS_S_S_S_i)
        /*0020*/ 	.word	0x00000000
.L_5:


//--------------------- .nv.compat                --------------------------
	.section	.nv.compat,"",@"SHT_CUDA_COMPAT_INFO"
	.align	4
        /*0000*/ 	.byte	0x02, 0x09, 0x00, 0x00, 0x02, 0x02, 0x01, 0x00, 0x02, 0x05, 0x05, 0x00, 0x03, 0x07, 0x01, 0x01
        /*0010*/ 	.byte	0x02, 0x03, 0x00, 0x00, 0x02, 0x06, 0x01, 0x00, 0x04, 0x0b, 0x08, 0x00, 0x09, 0x00, 0x00, 0x00
        /*0020*/ 	.byte	0x00, 0x00, 0x00, 0x00


//--------------------- .nv.info._Z26sparseMatrixVectorMultiplyPiS_S_S_S_i --------------------------
	.section	.nv.info._Z26sparseMatrixVectorMultiplyPiS_S_S_S_i,"",@"SHT_CUDA_INFO"
	.sectionflags	@""
	.align	4


	//----- nvinfo : EIATTR_CUDA_API_VERSION
	.align		4
        /*0000*/ 	.byte	0x04, 0x37
        /*0002*/ 	.short	(.L_7 - .L_6)
.L_6:
        /*0004*/ 	.word	0x00000082


	//----- nvinfo : EIATTR_KPARAM_INFO
	.align		4
.L_7:
        /*0008*/ 	.byte	0x04, 0x17
        /*000a*/ 	.short	(.L_9 - .L_8)
.L_8:
        /*000c*/ 	.word	0x00000000
        /*0010*/ 	.short	0x0005
        /*0012*/ 	.short	0x0028
        /*0014*/ 	.byte	0x00, 0xf0, 0x11, 0x00


	//----- nvinfo : EIATTR_KPARAM_INFO
	.align		4
.L_9:
        /*0018*/ 	.byte	0x04, 0x17
        /*001a*/ 	.short	(.L_11 - .L_10)
.L_10:
        /*001c*/ 	.word	0x00000000
        /*0020*/ 	.short	0x0004
        /*0022*/ 	.short	0x0020
        /*0024*/ 	.byte	0x00, 0xf5, 0x21, 0x00


	//----- nvinfo : EIATTR_KPARAM_INFO
	.align		4
.L_11:
        /*0028*/ 	.byte	0x04, 0x17
        /*002a*/ 	.short	(.L_13 - .L_12)
.L_12:
        /*002c*/ 	.word	0x00000000
        /*0030*/ 	.short	0x0003
        /*0032*/ 	.short	0x0018
        /*0034*/ 	.byte	0x00, 0xf5, 0x21, 0x00


	//----- nvinfo : EIATTR_KPARAM_INFO
	.align		4
.L_13:
        /*0038*/ 	.byte	0x04, 0x17
        /*003a*/ 	.short	(.L_15 - .L_14)
.L_14:
        /*003c*/ 	.word	0x00000000
        /*0040*/ 	.short	0x0002
        /*0042*/ 	.short	0x0010
        /*0044*/ 	.byte	0x00, 0xf5, 0x21, 0x00


	//----- nvinfo : EIATTR_KPARAM_INFO
	.align		4
.L_15:
        /*0048*/ 	.byte	0x04, 0x17
        /*004a*/ 	.short	(.L_17 - .L_16)
.L_16:
        /*004c*/ 	.word	0x00000000
        /*0050*/ 	.short	0x0001
        /*0052*/ 	.short	0x0008
        /*0054*/ 	.byte	0x00, 0xf5, 0x21, 0x00


	//----- nvinfo : EIATTR_KPARAM_INFO
	.align		4
.L_17:
        /*0058*/ 	.byte	0x04, 0x17
        /*005a*/ 	.short	(.L_19 - .L_18)
.L_18:
        /*005c*/ 	.word	0x00000000
        /*0060*/ 	.short	0x0000
        /*0062*/ 	.short	0x0000
        /*0064*/ 	.byte	0x00, 0xf5, 0x21, 0x00


	//----- nvinfo : EIATTR_SPARSE_MMA_MASK
	.align		4
.L_19:
        /*0068*/ 	.byte	0x03, 0x50
        /*006a*/ 	.short	0x0000


	//----- nvinfo : EIATTR_MAXREG_COUNT
	.align		4
        /*006c*/ 	.byte	0x03, 0x1b
        /*006e*/ 	.short	0x00ff


	//----- nvinfo : EIATTR_MERCURY_ISA_VERSION
	.align		4
        /*0070*/ 	.byte	0x03, 0x5f
        /*0072*/ 	.short	0x0101


	//----- nvinfo : EIATTR_VRC_CTA_INIT_COUNT
	.align		4
        /*0074*/ 	.byte	0x02, 0x4a
	.zero		1
	.zero		1


	//----- nvinfo : EIATTR_EXIT_INSTR_OFFSETS
	.align		4
        /*0078*/ 	.byte	0x04, 0x1c
        /*007a*/ 	.short	(.L_21 - .L_20)


	//   ....[0]....
.L_20:
        /*007c*/ 	.word	0x00000070


	//   ....[1]....
        /*0080*/ 	.word	0x00000e50


	//----- nvinfo : EIATTR_CRS_STACK_SIZE
	.align		4
.L_21:
        /*0084*/ 	.byte	0x04, 0x1e
        /*0086*/ 	.short	(.L_23 - .L_22)
.L_22:
        /*0088*/ 	.word	0x00000000


	//----- nvinfo : EIATTR_CBANK_PARAM_SIZE
	.align		4
.L_23:
        /*008c*/ 	.byte	0x03, 0x19
        /*008e*/ 	.short	0x002c


	//----- nvinfo : EIATTR_PARAM_CBANK
	.align		4
        /*0090*/ 	.byte	0x04, 0x0a
        /*0092*/ 	.short	(.L_25 - .L_24)
	.align		4
.L_24:
        /*0094*/ 	.word	index@(.nv.constant0._Z26sparseMatrixVectorMultiplyPiS_S_S_S_i)
        /*0098*/ 	.short	0x0380
        /*009a*/ 	.short	0x002c


	//----- nvinfo : EIATTR_SW_WAR
	.align		4
.L_25:
        /*009c*/ 	.byte	0x04, 0x36
        /*009e*/ 	.short	(.L_27 - .L_26)
.L_26:
        /*00a0*/ 	.word	0x00000008
.L_27:


//--------------------- .nv.callgraph             --------------------------
	.section	.nv.callgraph,"",@"SHT_CUDA_CALLGRAPH"
	.align	4
	.sectionentsize	8
	.align		4
        /*0000*/ 	.word	0x00000000
	.align		4
        /*0004*/ 	.word	0xffffffff
	.align		4
        /*0008*/ 	.word	0x00000000
	.align		4
        /*000c*/ 	.word	0xfffffffe
	.align		4
        /*0010*/ 	.word	0x00000000
	.align		4
        /*0014*/ 	.word	0xfffffffd
	.align		4
        /*0018*/ 	.word	0x00000000
	.align		4
        /*001c*/ 	.word	0xfffffffc


//--------------------- .text._Z26sparseMatrixVectorMultiplyPiS_S_S_S_i --------------------------
	.section	.text._Z26sparseMatrixVectorMultiplyPiS_S_S_S_i,"ax",@progbits
	.align	128
        .global         _Z26sparseMatrixVectorMultiplyPiS_S_S_S_i
        .type           _Z26sparseMatrixVectorMultiplyPiS_S_S_S_i,@function
        .size           _Z26sparseMatrixVectorMultiplyPiS_S_S_S_i,(.L_x_11 - _Z26sparseMatrixVectorMultiplyPiS_S_S_S_i)
        .other          _Z26sparseMatrixVectorMultiplyPiS_S_S_S_i,@"STO_CUDA_ENTRY STV_DEFAULT"
_Z26sparseMatrixVectorMultiplyPiS_S_S_S_i:
.text._Z26sparseMatrixVectorMultiplyPiS_S_S_S_i:
[----:B------:R-:W-:Y:S01]  /*0000*/  LDC R1, c[0x0][0x37c] ;  /* 0x0000df00ff017b82 */ /* 0x000fe20000000800 */
[----:B------:R-:W0:Y:S07]  /*0010*/  S2R R3, SR_TID.X ;  /* 0x0000000000037919 */ /* 0x000e2e0000002100 */
[----:B------:R-:W0:Y:S01]  /*0020*/  S2UR UR4, SR_CTAID.X ;  /* 0x00000000000479c3 */ /* 0x000e220000002500 */
[----:B------:R-:W1:Y:S07]  /*0030*/  LDCU UR5, c[0x0][0x3a8] ;  /* 0x00007500ff0577ac */ /* 0x000e6e0008000800 */
[----:B------:R-:W0:Y:S02]  /*0040*/  LDC R0, c[0x0][0x360] ;  /* 0x0000d800ff007b82 */ /* 0x000e240000000800 */
[----:B0-----:R-:W-:-:S05]  /*0050*/  IMAD R0, R0, UR4, R3 ;  /* 0x0000000400007c24 */ /* 0x001fca000f8e0203 */
[----:B-1----:R-:W-:-:S13]  /*0060*/  ISETP.GE.AND P0, PT, R0, UR5, PT ;  /* 0x0000000500007c0c */ /* 0x002fda000bf06270 */
[----:B------:R-:W-:Y:S05]  /*0070*/  @P0 EXIT ;  /* 0x000000000000094d */ /* 0x000fea0003800000 */
[----:B------:R-:W0:Y:S01]  /*0080*/  LDC.64 R2, c[0x0][0x390] ;  /* 0x0000e400ff027b82 */ /* 0x000e220000000a00 */
[----:B------:R-:W1:Y:S01]  /*0090*/  LDCU.64 UR4, c[0x0][0x358] ;  /* 0x00006b00ff0477ac */ /* 0x000e620008000a00 */
[----:B0-----:R-:W-:-:S05]  /*00a0*/  IMAD.WIDE R2, R0, 0x4, R2 ;  /* 0x0000000400027825 */ /* 0x001fca00078e0202 */
[----:B-1----:R-:W2:Y:S04]  /*00b0*/  LDG.E R4, desc[UR4][R2.64] ;  /* 0x0000000402047981 */ /* 0x002ea8000c1e1900 */
[----:B------:R-:W2:Y:S01]  /*00c0*/  LDG.E R6, desc[UR4][R2.64+0x4] ;  /* 0x0000040402067981 */ /* 0x000ea2000c1e1900 */
[----:B------:R-:W-:Y:S01]  /*00d0*/  BSSY.RECONVERGENT B0, `(.L_x_0) ;  /* 0x00000d4000007945 */ /* 0x000fe20003800200 */
[----:B------:R-:W-:Y:S01]  /*00e0*/  HFMA2 R22, -RZ, RZ, 0, 0 ;  /* 0x00000000ff167431 */ /* 0x000fe200000001ff */
[----:B--2---:R-:W-:-:S13]  /*00f0*/  ISETP.GE.AND P0, PT, R4, R6, PT ;  /* 0x000000060400720c */ /* 0x004fda0003f06270 */
[----:B------:R-:W-:Y:S05]  /*0100*/  @P0 BRA `(.L_x_1) ;  /* 0x0000000c00400947 */ /* 0x000fea0003800000 */
[----:B------:R-:W-:Y:S01]  /*0110*/  MOV R3, R4 ;  /* 0x0000000400037202 */ /* 0x000fe20000000f00 */
[----:B------:R-:W-:Y:S01]  /*0120*/  BSSY.RECONVERGENT B1, `(.L_x_2) ;  /* 0x0000068000017945 */ /* 0x000fe20003800200 */
[----:B------:R-:W-:Y:S02]  /*0130*/  MOV R22, RZ ;  /* 0x000000ff00167202 */ /* 0x000fe40000000f00 */
[CC--:B------:R-:W-:Y:S02]  /*0140*/  IADD3 R4, PT, PT, R6.reuse, -R3.reuse, RZ ;  /* 0x8000000306047210 */ /* 0x0c0fe40007ffe0ff */
[----:B------:R-:W-:Y:S02]  /*0150*/  IADD3 R6, PT, PT, -R6, R3, RZ ;  /* 0x0000000306067210 */ /* 0x000fe40007ffe1ff */
[----:B------:R-:W-:Y:S02]  /*0160*/  LOP3.LUT R5, R4, 0xf, RZ, 0xc0, !PT ;  /* 0x0000000f04057812 */ /* 0x000fe400078ec0ff */
[----:B------:R-:W-:-:S02]  /*0170*/  ISETP.GT.U32.AND P1, PT, R6, -0x10, PT ;  /* 0xfffffff00600780c */ /* 0x000fc40003f24070 */
[----:B------:R-:W-:-:S11]  /*0180*/  ISETP.NE.AND P0, PT, R5, RZ, PT ;  /* 0x000000ff0500720c */ /* 0x000fd60003f05270 */
[----:B------:R-:W-:Y:S05]  /*0190*/  @P1 BRA `(.L_x_3) ;  /* 0x0000000400801947 */ /* 0x000fea0003800000 */
[----:B------:R-:W0:Y:S01]  /*01a0*/  LDC.64 R12, c[0x0][0x380] ;  /* 0x0000e000ff0c7b82 */ /* 0x000e220000000a00 */
[----:B------:R-:W-:Y:S02]  /*01b0*/  LOP3.LUT R2, R4, 0xfffffff0, RZ, 0xc0, !PT ;  /* 0xfffffff004027812 */ /* 0x000fe400078ec0ff */
[----:B------:R-:W-:Y:S02]  /*01c0*/  MOV R22, RZ ;  /* 0x000000ff00167202 */ /* 0x000fe40000000f00 */
[----:B------:R-:W-:-:S03]  /*01d0*/  IADD3 R2, PT, PT, -R2, RZ, RZ ;  /* 0x000000ff02027210 */ /* 0x000fc60007ffe1ff */
[----:B------:R-:W1:Y:S01]  /*01e0*/  LDC.64 R14, c[0x0][0x388] ;  /* 0x0000e200ff0e7b82 */ /* 0x000e620000000a00 */
[----:B0-----:R-:W-:-:S04]  /*01f0*/  IADD3 R12, P1, PT, R12, 0x20, RZ ;  /* 0x000000200c0c7810 */ /* 0x001fc80007f3e0ff */
[----:B------:R-:W-:Y:S02]  /*0200*/  IADD3.X R13, PT, PT, RZ, R13, RZ, P1, !PT ;  /* 0x0000000dff0d7210 */ /* 0x000fe40000ffe4ff */
[----:B-1----:R-:W-:-:S04]  /*0210*/  IADD3 R14, P2, PT, R14, 0x20, RZ ;  /* 0x000000200e0e7810 */ /* 0x002fc80007f5e0ff */
[----:B------:R-:W-:-:S09]  /*0220*/  IADD3.X R15, PT, PT, RZ, R15, RZ, P2, !PT ;  /* 0x0000000fff0f7210 */ /* 0x000fd200017fe4ff */
.L_x_4:
[C---:B------:R-:W-:Y:S01]  /*0230*/  IMAD.WIDE R20, R3.reuse, 0x4, R14 ;  /* 0x0000000403147825 */ /* 0x040fe200078e020e */
[----:B------:R-:W0:Y:S04]  /*0240*/  LDC.64 R16, c[0x0][0x398] ;  /* 0x0000e600ff107b82 */ /* 0x000e280000000a00 */
[----:B------:R-:W0:Y:S04]  /*0250*/  LDG.E R19, desc[UR4][R20.64+-0x20] ;  /* 0xffffe00414137981 */ /* 0x000e28000c1e1900 */
[----:B------:R-:W2:Y:S04]  /*0260*/  LDG.E R29, desc[UR4][R20.64+-0x1c] ;  /* 0xffffe404141d7981 */ /* 0x000ea8000c1e1900 */
[----:B------:R-:W3:Y:S01]  /*0270*/  LDG.E R9, desc[UR4][R20.64+-0x18] ;  /* 0xffffe80414097981 */ /* 0x000ee2000c1e1900 */
[----:B------:R-:W-:-:S03]  /*0280*/  IMAD.WIDE R26, R3, 0x4, R12 ;  /* 0x00000004031a7825 */ /* 0x000fc600078e020c */
[----:B------:R-:W4:Y:S04]  /*0290*/  LDG.E R7, desc[UR4][R20.64+-0x14] ;  /* 0xffffec0414077981 */ /* 0x000f28000c1e1900 */
[----:B------:R-:W5:Y:S04]  /*02a0*/  LDG.E R25, desc[UR4][R26.64+-0x1c] ;  /* 0xffffe4041a197981 */ /* 0x000f68000c1e1900 */
[----:B------:R-:W5:Y:S04]  /*02b0*/  LDG.E R24, desc[UR4][R20.64+-0x10] ;  /* 0xfffff00414187981 */ /* 0x000f68000c1e1900 */
[----:B------:R-:W5:Y:S04]  /*02c0*/  LDG.E R23, desc[UR4][R20.64+-0xc] ;  /* 0xfffff40414177981 */ /* 0x000f68000c1e1900 */
[----:B------:R-:W5:Y:S01]  /*02d0*/  LDG.E R11, desc[UR4][R26.64+-0x18] ;  /* 0xffffe8041a0b7981 */ /* 0x000f62000c1e1900 */
[----:B0-----:R-:W-:-:S06]  /*02e0*/  IMAD.WIDE R18, R19, 0x4, R16 ;  /* 0x0000000413127825 */ /* 0x001fcc00078e0210 */
[----:B------:R-:W5:Y:S04]  /*02f0*/  LDG.E R18, desc[UR4][R18.64] ;  /* 0x0000000412127981 */ /* 0x000f68000c1e1900 */
[----:B------:R-:W5:Y:S01]  /*0300*/  LDG.E R19, desc[UR4][R26.64+-0x20] ;  /* 0xffffe0041a137981 */ /* 0x000f62000c1e1900 */
[----:B--2---:R-:W-:-:S05]  /*0310*/  IMAD.WIDE R28, R29, 0x4, R16 ;  /* 0x000000041d1c7825 */ /* 0x004fca00078e0210 */
[----:B------:R-:W2:Y:S01]  /*0320*/  LDG.E R10, desc[UR4][R28.64] ;  /* 0x000000041c0a7981 */ /* 0x000ea2000c1e1900 */
[----:B---3--:R-:W-:-:S06]  /*0330*/  IMAD.WIDE R8, R9, 0x4, R16 ;  /* 0x0000000409087825 */ /* 0x008fcc00078e0210 */
[----:B------:R-:W3:Y:S01]  /*0340*/  LDG.E R8, desc[UR4][R8.64] ;  /* 0x0000000408087981 */ /* 0x000ee2000c1e1900 */
[----:B----4-:R-:W-:-:S03]  /*0350*/  IMAD.WIDE R6, R7, 0x4, R16 ;  /* 0x0000000407067825 */ /* 0x010fc600078e0210 */
[----:B------:R-:W4:Y:S04]  /*0360*/  LDG.E R29, desc[UR4][R20.64+-0x8] ;  /* 0xfffff804141d7981 */ /* 0x000f28000c1e1900 */
[----:B------:R-:W4:Y:S04]  /*0370*/  LDG.E R6, desc[UR4][R6.64] ;  /* 0x0000000406067981 */ /* 0x000f28000c1e1900 */
[----:B------:R-:W4:Y:S04]  /*0380*/  LDG.E R9, desc[UR4][R20.64+-0x4] ;  /* 0xfffffc0414097981 */ /* 0x000f28000c1e1900 */
[----:B------:R-:W4:Y:S01]  /*0390*/  LDG.E R7, desc[UR4][R20.64] ;  /* 0x0000000414077981 */ /* 0x000f22000c1e1900 */
[----:B-----5:R-:W-:-:S03]  /*03a0*/  IMAD R18, R19, R18, R22 ;  /* 0x0000001213127224 */ /* 0x020fc600078e0216 */
[----:B------:R-:W5:Y:S01]  /*03b0*/  LDG.E R19, desc[UR4][R26.64+-0x14] ;  /* 0xffffec041a137981 */ /* 0x000f62000c1e1900 */
[----:B--2---:R-:W-:Y:S02]  /*03c0*/  IMAD R10, R25, R10, R18 ;  /* 0x0000000a190a7224 */ /* 0x004fe400078e0212 */
[--C-:B------:R-:W-:Y:S01]  /*03d0*/  IMAD.WIDE R24, R24, 0x4, R16.reuse ;  /* 0x0000000418187825 */ /* 0x100fe200078e0210 */
[----:B------:R-:W2:Y:S05]  /*03e0*/  LDG.E R18, desc[UR4][R26.64+-0x10] ;  /* 0xfffff0041a127981 */ /* 0x000eaa000c1e1900 */
[----:B------:R-:W2:Y:S01]  /*03f0*/  LDG.E R25, desc[UR4][R24.64] ;  /* 0x0000000418197981 */ /* 0x000ea2000c1e1900 */
[----:B------:R-:W-:-:S04]  /*0400*/  IMAD.WIDE R22, R23, 0x4, R16 ;  /* 0x0000000417167825 */ /* 0x000fc800078e0210 */
[----:B---3--:R-:W-:Y:S02]  /*0410*/  IMAD R8, R11, R8, R10 ;  /* 0x000000080b087224 */ /* 0x008fe400078e020a */
[----:B------:R-:W3:Y:S04]  /*0420*/  LDG.E R11, desc[UR4][R20.64+0x4] ;  /* 0x00000404140b7981 */ /* 0x000ee8000c1e1900 */
[----:B------:R-:W3:Y:S01]  /*0430*/  LDG.E R23, desc[UR4][R22.64] ;  /* 0x0000000416177981 */ /* 0x000ee2000c1e1900 */
[----:B----4-:R-:W-:-:S03]  /*0440*/  IMAD.WIDE R28, R29, 0x4, R16 ;  /* 0x000000041d1c7825 */ /* 0x010fc600078e0210 */
[----:B------:R-:W4:Y:S04]  /*0450*/  LDG.E R24, desc[UR4][R26.64+0x4] ;  /* 0x000004041a187981 */ /* 0x000f28000c1e1900 */
[----:B------:R-:W4:Y:S01]  /*0460*/  LDG.E R22, desc[UR4][R26.64+-0xc] ;  /* 0xfffff4041a167981 */ /* 0x000f22000c1e1900 */
[----:B-----5:R-:W-:-:S03]  /*0470*/  IMAD R6, R19, R6, R8 ;  /* 0x0000000613067224 */ /* 0x020fc600078e0208 */
[----:B------:R-:W5:Y:S01]  /*0480*/  LDG.E R19, desc[UR4][R28.64] ;  /* 0x000000041c137981 */ /* 0x000f62000c1e1900 */
[----:B------:R-:W-:-:S06]  /*0490*/  IMAD.WIDE R8, R9, 0x4, R16 ;  /* 0x0000000409087825 */ /* 0x000fcc00078e0210 */
[----:B------:R-:W5:Y:S04]  /*04a0*/  LDG.E R8, desc[UR4][R8.64] ;  /* 0x0000000408087981 */ /* 0x000f68000c1e1900 */
[----:B------:R-:W5:Y:S01]  /*04b0*/  LDG.E R28, desc[UR4][R26.64+-0x8] ;  /* 0xfffff8041a1c7981 */ /* 0x000f62000c1e1900 */
[----:B--2---:R-:W-:-:S03]  /*04c0*/  IMAD R18, R18, R25, R6 ;  /* 0x0000001912127224 */ /* 0x004fc600078e0206 */
[----:B------:R-:W2:Y:S04]  /*04d0*/  LDG.E R29, desc[UR4][R20.64+0x1c] ;  /* 0x00001c04141d7981 */ /* 0x000ea8000c1e1900 */
[----:B------:R-:W2:Y:S01]  /*04e0*/  LDG.E R9, desc[UR4][R26.64+-0x4] ;  /* 0xfffffc041a097981 */ /* 0x000ea2000c1e1900 */
[----:B------:R-:W-:-:S03]  /*04f0*/  IMAD.WIDE R6, R7, 0x4, R16 ;  /* 0x0000000407067825 */ /* 0x000fc600078e0210 */
[----:B------:R-:W2:Y:S01]  /*0500*/  LDG.E R25, desc[UR4][R20.64+0x14] ;  /* 0x0000140414197981 */ /* 0x000ea2000c1e1900 */
[----:B---3--:R-:W-:-:S03]  /*0510*/  IMAD.WIDE R10, R11, 0x4, R16 ;  /* 0x000000040b0a7825 */ /* 0x008fc600078e0210 */
[----:B------:R-:W3:Y:S01]  /*0520*/  LDG.E R6, desc[UR4][R6.64] ;  /* 0x0000000406067981 */ /* 0x000ee2000c1e1900 */
[----:B----4-:R-:W-:-:S03]  /*0530*/  IMAD R23, R22, R23, R18 ;  /* 0x0000001716177224 */ /* 0x010fc600078e0212 */
[----:B------:R-:W4:Y:S04]  /*0540*/  LDG.E R10, desc[UR4][R10.64] ;  /* 0x000000040a0a7981 */ /* 0x000f28000c1e1900 */
[----:B------:R-:W3:Y:S04]  /*0550*/  LDG.E R22, desc[UR4][R20.64+0x8] ;  /* 0x0000080414167981 */ /* 0x000ee8000c1e1900 */
[----:B------:R-:W4:Y:S04]  /*0560*/  LDG.E R7, desc[UR4][R26.64] ;  /* 0x000000041a077981 */ /* 0x000f28000c1e1900 */
[----:B------:R-:W4:Y:S04]  /*0570*/  LDG.E R18, desc[UR4][R20.64+0xc] ;  /* 0x00000c0414127981 */ /* 0x000f28000c1e1900 */
[----:B------:R-:W4:Y:S01]  /*0580*/  LDG.E R11, desc[UR4][R26.64+0x18] ;  /* 0x000018041a0b7981 */ /* 0x000f22000c1e1900 */
[----:B-----5:R-:W-:-:S03]  /*0590*/  IMAD R19, R28, R19, R23 ;  /* 0x000000131c137224 */ /* 0x020fc600078e0217 */
[----:B------:R-:W5:Y:S01]  /*05a0*/  LDG.E R23, desc[UR4][R20.64+0x10] ;  /* 0x0000100414177981 */ /* 0x000f62000c1e1900 */
[----:B--2---:R-:W-:-:S03]  /*05b0*/  IMAD R8, R9, R8, R19 ;  /* 0x0000000809087224 */ /* 0x004fc600078e0213 */
[----:B------:R3:W2:Y:S04]  /*05c0*/  LDG.E R19, desc[UR4][R20.64+0x18] ;  /* 0x0000180414137981 */ /* 0x0006a8000c1e1900 */
[----:B------:R-:W2:Y:S01]  /*05d0*/  LDG.E R9, desc[UR4][R26.64+0x10] ;  /* 0x000010041a097981 */ /* 0x000ea2000c1e1900 */
[----:B---3--:R-:W-:-:S04]  /*05e0*/  IMAD.WIDE R20, R22, 0x4, R16 ;  /* 0x0000000416147825 */ /* 0x008fc800078e0210 */
[----:B----4-:R-:W-:Y:S02]  /*05f0*/  IMAD R7, R7, R6, R8 ;  /* 0x0000000607077224 */ /* 0x010fe400078e0208 */
[----:B------:R-:W3:Y:S02]  /*0600*/  LDG.E R8, desc[UR4][R26.64+0xc] ;  /* 0x00000c041a087981 */ /* 0x000ee4000c1e1900 */
[----:B------:R-:W-:Y:S02]  /*0610*/  IMAD R6, R24, R10, R7 ;  /* 0x0000000a18067224 */ /* 0x000fe400078e0207 */
[----:B------:R-:W4:Y:S04]  /*0620*/  LDG.E R7, desc[UR4][R26.64+0x8] ;  /* 0x000008041a077981 */ /* 0x000f28000c1e1900 */
[----:B------:R-:W3:Y:S04]  /*0630*/  LDG.E R10, desc[UR4][R26.64+0x14] ;  /* 0x000014041a0a7981 */ /* 0x000ee8000c1e1900 */
[----:B------:R-:W3:Y:S01]  /*0640*/  LDG.E R26, desc[UR4][R26.64+0x1c] ;  /* 0x00001c041a1a7981 */ /* 0x000ee2000c1e1900 */
[----:B------:R-:W-:-:S06]  /*0650*/  IMAD.WIDE R24, R25, 0x4, R16 ;  /* 0x0000000419187825 */ /* 0x000fcc00078e0210 */
[----:B------:R-:W3:Y:S04]  /*0660*/  LDG.E R25, desc[UR4][R24.64] ;  /* 0x0000000418197981 */ /* 0x000ee8000c1e1900 */
[----:B------:R0:W4:Y:S02]  /*0670*/  LDG.E R27, desc[UR4][R20.64] ;  /* 0x00000004141b7981 */ /* 0x000124000c1e1900 */
[----:B0-----:R-:W-:-:S06]  /*0680*/  IMAD.WIDE R20, R18, 0x4, R16 ;  /* 0x0000000412147825 */ /* 0x001fcc00078e0210 */
[----:B------:R-:W3:Y:S01]  /*0690*/  LDG.E R21, desc[UR4][R20.64] ;  /* 0x0000000414157981 */ /* 0x000ee2000c1e1900 */
[----:B-----5:R-:W-:-:S06]  /*06a0*/  IMAD.WIDE R22, R23, 0x4, R16 ;  /* 0x0000000417167825 */ /* 0x020fcc00078e0210 */
[----:B------:R-:W5:Y:S01]  /*06b0*/  LDG.E R22, desc[UR4][R22.64] ;  /* 0x0000000416167981 */ /* 0x000f62000c1e1900 */
[----:B--2---:R-:W-:-:S04]  /*06c0*/  IMAD.WIDE R18, R19, 0x4, R16 ;  /* 0x0000000413127825 */ /* 0x004fc800078e0210 */
[----:B------:R-:W-:Y:S02]  /*06d0*/  IMAD.WIDE R16, R29, 0x4, R16 ;  /* 0x000000041d107825 */ /* 0x000fe400078e0210 */
[----:B------:R-:W2:Y:S04]  /*06e0*/  LDG.E R18, desc[UR4][R18.64] ;  /* 0x0000000412127981 */ /* 0x000ea8000c1e1900 */
[----:B------:R-:W2:Y:S01]  /*06f0*/  LDG.E R16, desc[UR4][R16.64] ;  /* 0x0000000410107981 */ /* 0x000ea2000c1e1900 */
[----:B------:R-:W-:-:S04]  /*0700*/  IADD3 R2, PT, PT, R2, 0x10, RZ ;  /* 0x0000001002027810 */ /* 0x000fc80007ffe0ff */
[----:B------:R-:W-:Y:S02]  /*0710*/  ISETP.NE.AND P1, PT, R2, RZ, PT ;  /* 0x000000ff0200720c */ /* 0x000fe40003f25270 */
[----:B------:R-:W-:Y:S01]  /*0720*/  IADD3 R3, PT, PT, R3, 0x10, RZ ;  /* 0x0000001003037810 */ /* 0x000fe20007ffe0ff */
[----:B----4-:R-:W-:-:S04]  /*0730*/  IMAD R6, R7, R27, R6 ;  /* 0x0000001b07067224 */ /* 0x010fc800078e0206 */
[----:B---3--:R-:W-:-:S04]  /*0740*/  IMAD R6, R8, R21, R6 ;  /* 0x0000001508067224 */ /* 0x008fc800078e0206 */
[----:B-----5:R-:W-:-:S04]  /*0750*/  IMAD R6, R9, R22, R6 ;  /* 0x0000001609067224 */ /* 0x020fc800078e0206 */
[----:B------:R-:W-:-:S04]  /*0760*/  IMAD R6, R10, R25, R6 ;  /* 0x000000190a067224 */ /* 0x000fc800078e0206 */
[----:B--2---:R-:W-:-:S04]  /*0770*/  IMAD R11, R11, R18, R6 ;  /* 0x000000120b0b7224 */ /* 0x004fc800078e0206 */
[----:B------:R-:W-:Y:S01]  /*0780*/  IMAD R22, R26, R16, R11 ;  /* 0x000000101a167224 */ /* 0x000fe200078e020b */
[----:B------:R-:W-:Y:S06]  /*0790*/  @P1 BRA `(.L_x_4) ;  /* 0xfffffff800a41947 */ /* 0x000fec000383ffff */
.L_x_3:
[----:B------:R-:W-:Y:S05]  /*07a0*/  BSYNC.RECONVERGENT B1 ;  /* 0x0000000000017941 */ /* 0x000fea0003800200 */
.L_x_2:
[----:B------:R-:W-:Y:S05]  /*07b0*/  @!P0 BRA `(.L_x_1) ;  /* 0x0000000400948947 */ /* 0x000fea0003800000 */
[----:B------:R-:W-:Y:S01]  /*07c0*/  ISETP.GE.U32.AND P0, PT, R5, 0x8, PT ;  /* 0x000000080500780c */ /* 0x000fe20003f06070 */
[----:B------:R-:W-:Y:S01]  /*07d0*/  BSSY.RECONVERGENT B1, `(.L_x_5) ;  /* 0x0000032000017945 */ /* 0x000fe20003800200 */
[----:B------:R-:W-:-:S04]  /*07e0*/  LOP3.LUT R25, R4, 0x7, RZ, 0xc0, !PT ;  /* 0x0000000704197812 */ /* 0x000fc800078ec0ff */
[----:B------:R-:W-:-:S07]  /*07f0*/  ISETP.NE.AND P1, PT, R25, RZ, PT ;  /* 0x000000ff1900720c */ /* 0x000fce0003f25270 */
[----:B------:R-:W-:Y:S06]  /*0800*/  @!P0 BRA `(.L_x_6) ;  /* 0x0000000000b88947 */ /* 0x000fec0003800000 */
[----:B------:R-:W0:Y:S08]  /*0810*/  LDC.64 R18, c[0x0][0x388] ;  /* 0x0000e200ff127b82 */ /* 0x000e300000000a00 */
[----:B------:R-:W1:Y:S08]  /*0820*/  LDC.64 R8, c[0x0][0x398] ;  /* 0x0000e600ff087b82 */ /* 0x000e700000000a00 */
[----:B------:R-:W2:Y:S01]  /*0830*/  LDC.64 R6, c[0x0][0x380] ;  /* 0x0000e000ff067b82 */ /* 0x000ea20000000a00 */
[----:B0-----:R-:W-:-:S05]  /*0840*/  IMAD.WIDE R18, R3, 0x4, R18 ;  /* 0x0000000403127825 */ /* 0x001fca00078e0212 */
[----:B------:R-:W1:Y:S04]  /*0850*/  LDG.E R29, desc[UR4][R18.64] ;  /* 0x00000004121d7981 */ /* 0x000e68000c1e1900 */
[----:B------:R-:W3:Y:S04]  /*0860*/  LDG.E R27, desc[UR4][R18.64+0x4] ;  /* 0x00000404121b7981 */ /* 0x000ee8000c1e1900 */
[----:B------:R-:W4:Y:S04]  /*0870*/  LDG.E R23, desc[UR4][R18.64+0x8] ;  /* 0x0000080412177981 */ /* 0x000f28000c1e1900 */
[----:B------:R-:W5:Y:S04]  /*0880*/  LDG.E R11, desc[UR4][R18.64+0xc] ;  /* 0x00000c04120b7981 */ /* 0x000f68000c1e1900 */
[----:B------:R-:W5:Y:S04]  /*0890*/  LDG.E R13, desc[UR4][R18.64+0x10] ;  /* 0x00001004120d7981 */ /* 0x000f68000c1e1900 */
[----:B------:R-:W5:Y:S04]  /*08a0*/  LDG.E R15, desc[UR4][R18.64+0x14] ;  /* 0x00001404120f7981 */ /* 0x000f68000c1e1900 */
[----:B------:R-:W5:Y:S04]  /*08b0*/  LDG.E R17, desc[UR4][R18.64+0x18] ;  /* 0x0000180412117981 */ /* 0x000f68000c1e1900 */
[----:B------:R4:W5:Y:S01]  /*08c0*/  LDG.E R21, desc[UR4][R18.64+0x1c] ;  /* 0x00001c0412157981 */ /* 0x000962000c1e1900 */
[----:B--2---:R-:W-:-:S05]  /*08d0*/  IMAD.WIDE R6, R3, 0x4, R6 ;  /* 0x0000000403067825 */ /* 0x004fca00078e0206 */
[----:B------:R-:W2:Y:S04]  /*08e0*/  LDG.E R2, desc[UR4][R6.64] ;  /* 0x0000000406027981 */ /* 0x000ea8000c1e1900 */
[----:B------:R-:W2:Y:S01]  /*08f0*/  LDG.E R24, desc[UR4][R6.64+0x8] ;  /* 0x0000080406187981 */ /* 0x000ea2000c1e1900 */
[----:B-1----:R-:W-:-:S04]  /*0900*/  IMAD.WIDE R28, R29, 0x4, R8 ;  /* 0x000000041d1c7825 */ /* 0x002fc800078e0208 */
[--C-:B---3--:R-:W-:Y:S01]  /*0910*/  IMAD.WIDE R26, R27, 0x4, R8.reuse ;  /* 0x000000041b1a7825 */ /* 0x108fe200078e0208 */
[----:B------:R-:W2:Y:S03]  /*0920*/  LDG.E R5, desc[UR4][R28.64] ;  /* 0x000000041c057981 */ /* 0x000ea6000c1e1900 */
[--C-:B----4-:R-:W-:Y:S01]  /*0930*/  IMAD.WIDE R18, R23, 0x4, R8.reuse ;  /* 0x0000000417127825 */ /* 0x110fe200078e0208 */
[----:B------:R-:W3:Y:S04]  /*0940*/  LDG.E R20, desc[UR4][R26.64] ;  /* 0x000000041a147981 */ /* 0x000ee8000c1e1900 */
[----:B------:R-:W3:Y:S01]  /*0950*/  LDG.E R23, desc[UR4][R6.64+0x4] ;  /* 0x0000040406177981 */ /* 0x000ee2000c1e1900 */
[----:B-----5:R-:W-:-:S03]  /*0960*/  IMAD.WIDE R10, R11, 0x4, R8 ;  /* 0x000000040b0a7825 */ /* 0x020fc600078e0208 */
[----:B------:R-:W4:Y:S01]  /*0970*/  LDG.E R19, desc[UR4][R18.64] ;  /* 0x0000000412137981 */ /* 0x000f22000c1e1900 */
[----:B------:R-:W-:-:S03]  /*0980*/  IMAD.WIDE R12, R13, 0x4, R8 ;  /* 0x000000040d0c7825 */ /* 0x000fc600078e0208 */
[----:B------:R-:W5:Y:S01]  /*0990*/  LDG.E R11, desc[UR4][R10.64] ;  /* 0x000000040a0b7981 */ /* 0x000f62000c1e1900 */
[----:B------:R-:W-:-:S03]  /*09a0*/  IMAD.WIDE R14, R15, 0x4, R8 ;  /* 0x000000040f0e7825 */ /* 0x000fc600078e0208 */
[----:B------:R-:W5:Y:S01]  /*09b0*/  LDG.E R28, desc[UR4][R6.64+0xc] ;  /* 0x00000c04061c7981 */ /* 0x000f62000c1e1900 */
[----:B------:R-:W-:-:S03]  /*09c0*/  IMAD.WIDE R16, R17, 0x4, R8 ;  /* 0x0000000411107825 */ /* 0x000fc600078e0208 */
[----:B------:R-:W5:Y:S04]  /*09d0*/  LDG.E R12, desc[UR4][R12.64] ;  /* 0x000000040c0c7981 */ /* 0x000f68000c1e1900 */
[----:B------:R-:W5:Y:S01]  /*09e0*/  LDG.E R29, desc[UR4][R6.64+0x10] ;  /* 0x00001004061d7981 */ /* 0x000f62000c1e1900 */
[----:B------:R-:W-:-:S03]  /*09f0*/  IMAD.WIDE R8, R21, 0x4, R8 ;  /* 0x0000000415087825 */ /* 0x000fc600078e0208 */
[----:B------:R-:W5:Y:S04]  /*0a00*/  LDG.E R15, desc[UR4][R14.64] ;  /* 0x000000040e0f7981 */ /* 0x000f68000c1e1900 */
[----:B------:R-:W5:Y:S04]  /*0a10*/  LDG.E R26, desc[UR4][R6.64+0x14] ;  /* 0x00001404061a7981 */ /* 0x000f68000c1e1900 */
[----:B------:R-:W5:Y:S04]  /*0a20*/  LDG.E R16, desc[UR4][R16.64] ;  /* 0x0000000410107981 */ /* 0x000f68000c1e1900 */
[----:B------:R-:W5:Y:S04]  /*0a30*/  LDG.E R21, desc[UR4][R6.64+0x18] ;  /* 0x0000180406157981 */ /* 0x000f68000c1e1900 */
[----:B------:R-:W5:Y:S04]  /*0a40*/  LDG.E R10, desc[UR4][R6.64+0x1c] ;  /* 0x00001c04060a7981 */ /* 0x000f68000c1e1900 */
[----:B------:R-:W5:Y:S01]  /*0a50*/  LDG.E R8, desc[UR4][R8.64] ;  /* 0x0000000408087981 */ /* 0x000f62000c1e1900 */
[----:B------:R-:W-:Y:S01]  /*0a60*/  IADD3 R3, PT, PT, R3, 0x8, RZ ;  /* 0x0000000803037810 */ /* 0x000fe20007ffe0ff */
[----:B--2---:R-:W-:-:S04]  /*0a70*/  IMAD R2, R2, R5, R22 ;  /* 0x0000000502027224 */ /* 0x004fc800078e0216 */
[----:B---3--:R-:W-:-:S04]  /*0a80*/  IMAD R2, R23, R20, R2 ;  /* 0x0000001417027224 */ /* 0x008fc800078e0202 */
[----:B----4-:R-:W-:-:S04]  /*0a90*/  IMAD R2, R24, R19, R2 ;  /* 0x0000001318027224 */ /* 0x010fc800078e0202 */
[----:B-----5:R-:W-:-:S04]  /*0aa0*/  IMAD R2, R28, R11, R2 ;  /* 0x0000000b1c027224 */ /* 0x020fc800078e0202 */
[----:B------:R-:W-:-:S04]  /*0ab0*/  IMAD R2, R29, R12, R2 ;  /* 0x0000000c1d027224 */ /* 0x000fc800078e0202 */
[----:B------:R-:W-:-:S04]  /*0ac0*/  IMAD R2, R26, R15, R2 ;  /* 0x0000000f1a027224 */ /* 0x000fc800078e0202 */
[----:B------:R-:W-:-:S04]  /*0ad0*/  IMAD R21, R21, R16, R2 ;  /* 0x0000001015157224 */ /* 0x000fc800078e0202 */
[----:B------:R-:W-:-:S07]  /*0ae0*/  IMAD R22, R10, R8, R21 ;  /* 0x000000080a167224 */ /* 0x000fce00078e0215 */
.L_x_6:
[----:B------:R-:W-:Y:S05]  /*0af0*/  BSYNC.RECONVERGENT B1 ;  /* 0x0000000000017941 */ /* 0x000fea0003800200 */
.L_x_5:
[----:B------:R-:W-:Y:S05]  /*0b00*/  @!P1 BRA `(.L_x_1) ;  /* 0x0000000000c09947 */ /* 0x000fea0003800000 */
[----:B------:R-:W-:Y:S01]  /*0b10*/  ISETP.GE.U32.AND P0, PT, R25, 0x4, PT ;  /* 0x000000041900780c */ /* 0x000fe20003f06070 */
[----:B------:R-:W-:Y:S01]  /*0b20*/  BSSY.RECONVERGENT B1, `(.L_x_7) ;  /* 0x000001e000017945 */ /* 0x000fe20003800200 */
[----:B------:R-:W-:-:S04]  /*0b30*/  LOP3.LUT R4, R4, 0x3, RZ, 0xc0, !PT ;  /* 0x0000000304047812 */ /* 0x000fc800078ec0ff */
[----:B------:R-:W-:-:S07]  /*0b40*/  ISETP.NE.AND P1, PT, R4, RZ, PT ;  /* 0x000000ff0400720c */ /* 0x000fce0003f25270 */
[----:B------:R-:W-:Y:S06]  /*0b50*/  @!P0 BRA `(.L_x_8) ;  /* 0x0000000000688947 */ /* 0x000fec0003800000 */
[----:B------:R-:W0:Y:S08]  /*0b60*/  LDC.64 R6, c[0x0][0x388] ;  /* 0x0000e200ff067b82 */ /* 0x000e300000000a00 */
[----:B------:R-:W1:Y:S01]  /*0b70*/  LDC.64 R8, c[0x0][0x380] ;  /* 0x0000e000ff087b82 */ /* 0x000e620000000a00 */
[----:B0-----:R-:W-:-:S07]  /*0b80*/  IMAD.WIDE R10, R3, 0x4, R6 ;  /* 0x00000004030a7825 */ /* 0x001fce00078e0206 */
[----:B------:R-:W0:Y:S01]  /*0b90*/  LDC.64 R6, c[0x0][0x398] ;  /* 0x0000e600ff067b82 */ /* 0x000e220000000a00 */
[----:B------:R-:W0:Y:S04]  /*0ba0*/  LDG.E R13, desc[UR4][R10.64] ;  /* 0x000000040a0d7981 */ /* 0x000e28000c1e1900 */
[----:B------:R-:W2:Y:S04]  /*0bb0*/  LDG.E R15, desc[UR4][R10.64+0x4] ;  /* 0x000004040a0f7981 */ /* 0x000ea8000c1e1900 */
[----:B------:R-:W3:Y:S04]  /*0bc0*/  LDG.E R17, desc[UR4][R10.64+0x8] ;  /* 0x000008040a117981 */ /* 0x000ee8000c1e1900 */
[----:B------:R-:W4:Y:S01]  /*0bd0*/  LDG.E R19, desc[UR4][R10.64+0xc] ;  /* 0x00000c040a137981 */ /* 0x000f22000c1e1900 */
[----:B-1----:R-:W-:-:S05]  /*0be0*/  IMAD.WIDE R8, R3, 0x4, R8 ;  /* 0x0000000403087825 */ /* 0x002fca00078e0208 */
[----:B------:R-:W5:Y:S04]  /*0bf0*/  LDG.E R5, desc[UR4][R8.64] ;  /* 0x0000000408057981 */ /* 0x000f68000c1e1900 */
[----:B------:R-:W5:Y:S04]  /*0c00*/  LDG.E R2, desc[UR4][R8.64+0x4] ;  /* 0x0000040408027981 */ /* 0x000f68000c1e1900 */
[----:B------:R-:W5:Y:S01]  /*0c10*/  LDG.E R11, desc[UR4][R8.64+0x8] ;  /* 0x00000804080b7981 */ /* 0x000f62000c1e1900 */
[----:B0-----:R-:W-:-:S04]  /*0c20*/  IMAD.WIDE R12, R13, 0x4, R6 ;  /* 0x000000040d0c7825 */ /* 0x001fc800078e0206 */
[--C-:B--2---:R-:W-:Y:S02]  /*0c30*/  IMAD.WIDE R14, R15, 0x4, R6.reuse ;  /* 0x000000040f0e7825 */ /* 0x104fe400078e0206 */
[----:B------:R-:W5:Y:S02]  /*0c40*/  LDG.E R12, desc[UR4][R12.64] ;  /* 0x000000040c0c7981 */ /* 0x000f64000c1e1900 */
[--C-:B---3--:R-:W-:Y:S02]  /*0c50*/  IMAD.WIDE R16, R17, 0x4, R6.reuse ;  /* 0x0000000411107825 */ /* 0x108fe400078e0206 */
[----:B------:R-:W2:Y:S02]  /*0c60*/  LDG.E R14, desc[UR4][R14.64] ;  /* 0x000000040e0e7981 */ /* 0x000ea4000c1e1900 */
[----:B----4-:R-:W-:Y:S02]  /*0c70*/  IMAD.WIDE R6, R19, 0x4, R6 ;  /* 0x0000000413067825 */ /* 0x010fe400078e0206 */
[----:B------:R-:W3:Y:S04]  /*0c80*/  LDG.E R16, desc[UR4][R16.64] ;  /* 0x0000000410107981 */ /* 0x000ee8000c1e1900 */
[----:B------:R-:W4:Y:S04]  /*0c90*/  LDG.E R19, desc[UR4][R8.64+0xc] ;  /* 0x00000c0408137981 */ /* 0x000f28000c1e1900 */
[----:B------:R-:W4:Y:S01]  /*0ca0*/  LDG.E R6, desc[UR4][R6.64] ;  /* 0x0000000406067981 */ /* 0x000f22000c1e1900 */
[----:B------:R-:W-:Y:S01]  /*0cb0*/  IADD3 R3, PT, PT, R3, 0x4, RZ ;  /* 0x0000000403037810 */ /* 0x000fe20007ffe0ff */
[----:B-----5:R-:W-:-:S04]  /*0cc0*/  IMAD R5, R5, R12, R22 ;  /* 0x0000000c05057224 */ /* 0x020fc800078e0216 */
[----:B--2---:R-:W-:-:S04]  /*0cd0*/  IMAD R2, R2, R14, R5 ;  /* 0x0000000e02027224 */ /* 0x004fc800078e0205 */
[----:B---3--:R-:W-:-:S04]  /*0ce0*/  IMAD R2, R11, R16, R2 ;  /* 0x000000100b027224 */ /* 0x008fc800078e0202 */
[----:B----4-:R-:W-:-:S07]  /*0cf0*/  IMAD R22, R19, R6, R2 ;  /* 0x0000000613167224 */ /* 0x010fce00078e0202 */
.L_x_8:
[----:B------:R-:W-:Y:S05]  /*0d00*/  BSYNC.RECONVERGENT B1 ;  /* 0x0000000000017941 */ /* 0x000fea0003800200 */
.L_x_7:
[----:B------:R-:W-:Y:S05]  /*0d10*/  @!P1 BRA `(.L_x_1) ;  /* 0x00000000003c9947 */ /* 0x000fea0003800000 */
[----:B------:R-:W0:Y:S01]  /*0d20*/  LDC.64 R14, c[0x0][0x398] ;  /* 0x0000e600ff0e7b82 */ /* 0x000e220000000a00 */
[----:B------:R-:W-:-:S07]  /*0d30*/  IADD3 R2, PT, PT, -R4, RZ, RZ ;  /* 0x000000ff04027210 */ /* 0x000fce0007ffe1ff */
[----:B------:R-:W1:Y:S08]  /*0d40*/  LDC.64 R12, c[0x0][0x380] ;  /* 0x0000e000ff0c7b82 */ /* 0x000e700000000a00 */
[----:B------:R-:W2:Y:S02]  /*0d50*/  LDC.64 R10, c[0x0][0x388] ;  /* 0x0000e200ff0a7b82 */ /* 0x000ea40000000a00 */
.L_x_9:
[----:B--2---:R-:W-:-:S06]  /*0d60*/  IMAD.WIDE R4, R3, 0x4, R10 ;  /* 0x0000000403047825 */ /* 0x004fcc00078e020a */
[----:B------:R-:W0:Y:S01]  /*0d70*/  LDG.E R5, desc[UR4][R4.64] ;  /* 0x0000000404057981 */ /* 0x000e22000c1e1900 */
[----:B-1----:R-:W-:-:S06]  /*0d80*/  IMAD.WIDE R6, R3, 0x4, R12 ;  /* 0x0000000403067825 */ /* 0x002fcc00078e020c */
[----:B------:R-:W2:Y:S01]  /*0d90*/  LDG.E R7, desc[UR4][R6.64] ;  /* 0x0000000406077981 */ /* 0x000ea2000c1e1900 */
[----:B------:R-:W-:Y:S01]  /*0da0*/  IADD3 R2, PT, PT, R2, 0x1, RZ ;  /* 0x0000000102027810 */ /* 0x000fe20007ffe0ff */
[----:B0-----:R-:W-:-:S06]  /*0db0*/  IMAD.WIDE R8, R5, 0x4, R14 ;  /* 0x0000000405087825 */ /* 0x001fcc00078e020e */
[----:B------:R-:W2:Y:S01]  /*0dc0*/  LDG.E R8, desc[UR4][R8.64] ;  /* 0x0000000408087981 */ /* 0x000ea2000c1e1900 */
[----:B------:R-:W-:Y:S02]  /*0dd0*/  ISETP.NE.AND P0, PT, R2, RZ, PT ;  /* 0x000000ff0200720c */ /* 0x000fe40003f05270 */
[----:B------:R-:W-:Y:S01]  /*0de0*/  IADD3 R3, PT, PT, R3, 0x1, RZ ;  /* 0x0000000103037810 */ /* 0x000fe20007ffe0ff */
[----:B--2---:R-:W-:-:S10]  /*0df0*/  IMAD R22, R7, R8, R22 ;  /* 0x0000000807167224 */ /* 0x004fd400078e0216 */
[----:B------:R-:W-:Y:S05]  /*0e00*/  @P0 BRA `(.L_x_9) ;  /* 0xfffffffc00d40947 */ /* 0x000fea000383ffff */
.L_x_1:
[----:B------:R-:W-:Y:S05]  /*0e10*/  BSYNC.RECONVERGENT B0 ;  /* 0x0000000000007941 */ /* 0x000fea0003800200 */
.L_x_0:
[----:B------:R-:W0:Y:S02]  /*0e20*/  LDC.64 R2, c[0x0][0x3a0] ;  /* 0x0000e800ff027b82 */ /* 0x000e240000000a00 */
[----:B0-----:R-:W-:-:S05]  /*0e30*/  IMAD.WIDE R2, R0, 0x4, R2 ;  /* 0x0000000400027825 */ /* 0x001fca00078e0202 */
[----:B------:R-:W-:Y:S01]  /*0e40*/  STG.E desc[UR4][R2.64], R22 ;  /* 0x0000001602007986 */ /* 0x000fe2000c101904 */
[----:B------:R-:W-:Y:S05]  /*0e50*/  EXIT ;  /* 0x000000000000794d */ /* 0x000fea0003800000 */
.L_x_10:
[----:B------:R-:W-:-:S00]  /*0e60*/  BRA `(.L_x_10) ;  /* 0xfffffffc00fc7947 */ /* 0x000fc0000383ffff */
[----:B------:R-:W-:-:S00]  /*0e70*/  NOP ;  /* 0x0000000000007918 */ /* 0x000fc00000000000 */
        /* <DEDUP_REMOVED lines=8> */
.L_x_11:


//--------------------- .nv.shared.reserved.0     --------------------------
	.section	.nv.shared.reserved.0,"aw",@nobits
	.weak		__nv_reservedSMEM_offset_0_alias
	.size		__nv_reservedSMEM_offset_0_alias, 0, 64
	.other		__nv_reservedSMEM_offset_0_alias,@"STO_CUDA_RESERVED_SHARED STV_DEFAULT"
__nv_reservedSMEM_offset_0_alias:
	.zero		0
	.zero		64


//--------------------- .nv.constant0._Z26sparseMatrixVectorMultiplyPiS_S_S_S_i --------------------------
	.section	.nv.constant0._Z26sparseMatrixVectorMultiplyPiS_S_S_S_i,"a",@progbits
	.sectionflags	@""
	.align	4
.nv.constant0._Z26sparseMatrixVectorMultiplyPiS_S_S_S_i:
	.zero		940


//--------------------- SYMBOLS --------------------------

	.type		.nv.reservedSmem.offset0,@object
	.size		.nv.reservedSmem.offset0,0x4
